//
// Generated by NVIDIA NVVM Compiler
//
// Compiler Build ID: CL-36424714
// Cuda compilation tools, release 13.0, V13.0.88
// Based on NVVM 20.0.0
//

.version 9.0
.target sm_100
.address_size 64

	// .globl	dispersion
// _ZZ10dispersionE5sdata has been demoted

.visible .entry dispersion(
	.param .u64 .ptr .align 1 dispersion_param_0,
	.param .u64 .ptr .align 1 dispersion_param_1,
	.param .f64 dispersion_param_2
)
{
	.reg .pred 	%p<5>;
	.reg .b32 	%r<20>;
	.reg .b64 	%rd<9>;
	.reg .b64 	%fd<9>;
	// demoted variable
	.shared .align 8 .b8 _ZZ10dispersionE5sdata[1024];
	ld.param.u64 	%rd2, [dispersion_param_0];
	ld.param.u64 	%rd1, [dispersion_param_1];
	ld.param.f64 	%fd1, [dispersion_param_2];
	cvta.to.global.u64 	%rd3, %rd2;
	mov.u32 	%r7, %ctaid.y;
	mov.u32 	%r8, %nctaid.x;
	mov.u32 	%r9, %ctaid.x;
	mad.lo.s32 	%r1, %r7, %r8, %r9;
	mov.u32 	%r2, %ntid.x;
	mov.u32 	%r3, %tid.x;
	mad.lo.s32 	%r10, %r1, %r2, %r3;
	mul.wide.u32 	%rd4, %r10, 4;
	add.s64 	%rd5, %rd3, %rd4;
	ld.global.u32 	%r11, [%rd5];
	cvt.rn.f64.s32 	%fd2, %r11;
	sub.f64 	%fd3, %fd2, %fd1;
	mul.f64 	%fd4, %fd3, %fd3;
	shl.b32 	%r12, %r3, 3;
	mov.u32 	%r13, _ZZ10dispersionE5sdata;
	add.s32 	%r4, %r13, %r12;
	st.shared.f64 	[%r4], %fd4;
	bar.sync 	0;
	setp.lt.u32 	%p1, %r2, 2;
	@%p1 bra 	$L__BB0_5;
	mov.b32 	%r19, 1;
$L__BB0_2:
	shl.b32 	%r6, %r19, 1;
	add.s32 	%r15, %r6, -1;
	and.b32  	%r16, %r15, %r3;
	setp.ne.s32 	%p2, %r16, 0;
	@%p2 bra 	$L__BB0_4;
	shl.b32 	%r17, %r19, 3;
	add.s32 	%r18, %r4, %r17;
	ld.shared.f64 	%fd5, [%r18];
	ld.shared.f64 	%fd6, [%r4];
	add.f64 	%fd7, %fd5, %fd6;
	st.shared.f64 	[%r4], %fd7;
$L__BB0_4:
	bar.sync 	0;
	setp.lt.u32 	%p3, %r6, %r2;
	mov.u32 	%r19, %r6;
	@%p3 bra 	$L__BB0_2;
$L__BB0_5:
	setp.ne.s32 	%p4, %r3, 0;
	@%p4 bra 	$L__BB0_7;
	ld.shared.f64 	%fd8, [_ZZ10dispersionE5sdata];
	cvta.to.global.u64 	%rd6, %rd1;
	mul.wide.u32 	%rd7, %r1, 8;
	add.s64 	%rd8, %rd6, %rd7;
	st.global.f64 	[%rd8], %fd8;
$L__BB0_7:
	ret;

}


// ===== COMPILED SASS (sm_100) =====

	.target	sm_100

	.elftype	@"ET_EXEC"


//--------------------- .note.nv.tkinfo           --------------------------
	.section	.note.nv.tkinfo,"",@"SHT_NOTE"
	.sectionflags	@"SHF_NOTE_NV_TKINFO"
	.tkinfo
        /*0018*/ 	.word	0x00000002
        /*0030*/ 	.string	""
        /*0030*/ 	.string	"ptxas"
        /*0030*/ 	.string	"Cuda compilation tools, release 13.0, V13.0.88"
        /*0030*/ 	.string	"Build cuda_13.0.r13.0/compiler.36424714_0"
        /*0030*/ 	.string	"-arch sm_100 -m 64 "



//--------------------- .note.nv.cuinfo           --------------------------
	.section	.note.nv.cuinfo,"",@"SHT_NOTE"
	.sectionflags	@"SHF_NOTE_NV_CUINFO"
        /*0018*/ 	.short	0x0002
        /*001a*/ 	.short	0x0064
        /*001c*/ 	.short	0x0082
	.zero		2


//--------------------- .nv.info                  --------------------------
	.section	.nv.info,"",@"SHT_CUDA_INFO"
	.align	4


	//----- nvinfo : EIATTR_REGCOUNT
	.align		4
        /*0000*/ 	.byte	0x04, 0x2f
        /*0002*/ 	.short	(.L_1 - .L_0)
	.align		4
.L_0:
        /*0004*/ 	.word	index@(dispersion)
        /*0008*/ 	.word	0x0000000d


	//----- nvinfo : EIATTR_FRAME_SIZE
	.align		4
.L_1:
        /*000c*/ 	.byte	0x04, 0x11
        /*000e*/ 	.short	(.L_3 - .L_2)
	.align		4
.L_2:
        /*0010*/ 	.word	index@(dispersion)
        /*0014*/ 	.word	0x00000000


	//----- nvinfo : EIATTR_MIN_STACK_SIZE
	.align		4
.L_3:
        /*0018*/ 	.byte	0x04, 0x12
        /*001a*/ 	.short	(.L_5 - .L_4)
	.align		4
.L_4:
        /*001c*/ 	.word	index@(dispersion)
        /*0020*/ 	.word	0x00000000
.L_5:


//--------------------- .nv.compat                --------------------------
	.section	.nv.compat,"",@"SHT_CUDA_COMPAT_INFO"
	.align	4
        /*0000*/ 	.byte	0x02, 0x09, 0x00, 0x00, 0x02, 0x02, 0x01, 0x00, 0x02, 0x05, 0x05, 0x00, 0x03, 0x07, 0x01, 0x01
        /*0010*/ 	.byte	0x02, 0x03, 0x00, 0x00, 0x02, 0x06, 0x01, 0x00, 0x04, 0x0b, 0x08, 0x00, 0x01, 0x00, 0x00, 0x00
        /*0020*/ 	.byte	0x00, 0x00, 0x00, 0x00


//--------------------- .nv.info.dispersion       --------------------------
	.section	.nv.info.dispersion,"",@"SHT_CUDA_INFO"
	.sectionflags	@""
	.align	4


	//----- nvinfo : EIATTR_CUDA_API_VERSION
	.align		4
        /*0000*/ 	.byte	0x04, 0x37
        /*0002*/ 	.short	(.L_7 - .L_6)
.L_6:
        /*0004*/ 	.word	0x00000082


	//----- nvinfo : EIATTR_KPARAM_INFO
	.align		4
.L_7:
        /*0008*/ 	.byte	0x04, 0x17
        /*000a*/ 	.short	(.L_9 - .L_8)
.L_8:
        /*000c*/ 	.word	0x00000000
        /*0010*/ 	.short	0x0002
        /*0012*/ 	.short	0x0010
        /*0014*/ 	.byte	0x00, 0xf0, 0x21, 0x00


	//----- nvinfo : EIATTR_KPARAM_INFO
	.align		4
.L_9:
        /*0018*/ 	.byte	0x04, 0x17
        /*001a*/ 	.short	(.L_11 - .L_10)
.L_10:
        /*001c*/ 	.word	0x00000000
        /*0020*/ 	.short	0x0001
        /*0022*/ 	.short	0x0008
        /*0024*/ 	.byte	0x00, 0xf5, 0x21, 0x00


	//----- nvinfo : EIATTR_KPARAM_INFO
	.align		4
.L_11:
        /*0028*/ 	.byte	0x04, 0x17
        /*002a*/ 	.short	(.L_13 - .L_12)
.L_12:
        /*002c*/ 	.word	0x00000000
        /*0030*/ 	.short	0x0000
        /*0032*/ 	.short	0x0000
        /*0034*/ 	.byte	0x00, 0xf5, 0x21, 0x00


	//----- nvinfo : EIATTR_SPARSE_MMA_MASK
	.align		4
.L_13:
        /*0038*/ 	.byte	0x03, 0x50
        /*003a*/ 	.short	0x0000


	//----- nvinfo : EIATTR_MAXREG_COUNT
	.align		4
        /*003c*/ 	.byte	0x03, 0x1b
        /*003e*/ 	.short	0x00ff


	//----- nvinfo : EIATTR_NUM_BARRIERS
	.align		4
        /*0040*/ 	.byte	0x02, 0x4c
        /*0042*/ 	.byte	0x01
	.zero		1


	//----- nvinfo : EIATTR_MERCURY_ISA_VERSION
	.align		4
        /*0044*/ 	.byte	0x03, 0x5f
        /*0046*/ 	.short	0x0101


	//----- nvinfo : EIATTR_VRC_CTA_INIT_COUNT
	.align		4
        /*0048*/ 	.byte	0x02, 0x4a
	.zero		1
	.zero		1


	//----- nvinfo : EIATTR_EXIT_INSTR_OFFSETS
	.align		4
        /*004c*/ 	.byte	0x04, 0x1c
        /*004e*/ 	.short	(.L_15 - .L_14)


	//   ....[0]....
.L_14:
        /*0050*/ 	.word	0x00000260


	//   ....[1]....
        /*0054*/ 	.word	0x000002e0


	//----- nvinfo : EIATTR_CBANK_PARAM_SIZE
	.align		4
.L_15:
        /*0058*/ 	.byte	0x03, 0x19
        /*005a*/ 	.short	0x0018


	//----- nvinfo : EIATTR_PARAM_CBANK
	.align		4
        /*005c*/ 	.byte	0x04, 0x0a
        /*005e*/ 	.short	(.L_17 - .L_16)
	.align		4
.L_16:
        /*0060*/ 	.word	index@(.nv.constant0.dispersion)
        /*0064*/ 	.short	0x0380
        /*0066*/ 	.short	0x0018


	//----- nvinfo : EIATTR_SW_WAR
	.align		4
.L_17:
        /*0068*/ 	.byte	0x04, 0x36
        /*006a*/ 	.short	(.L_19 - .L_18)
.L_18:
        /*006c*/ 	.word	0x00000008
.L_19:


//--------------------- .nv.callgraph             --------------------------
	.section	.nv.callgraph,"",@"SHT_CUDA_CALLGRAPH"
	.align	4
	.sectionentsize	8
	.align		4
        /*0000*/ 	.word	0x00000000
	.align		4
        /*0004*/ 	.word	0xffffffff
	.align		4
        /*0008*/ 	.word	0x00000000
	.align		4
        /*000c*/ 	.word	0xfffffffe
	.align		4
        /*0010*/ 	.word	0x00000000
	.align		4
        /*0014*/ 	.word	0xfffffffd
	.align		4
        /*0018*/ 	.word	0x00000000
	.align		4
        /*001c*/ 	.word	0xfffffffc


//--------------------- .text.dispersion          --------------------------
	.section	.text.dispersion,"ax",@progbits
	.align	128
        .global         dispersion
        .type           dispersion,@function
        .size           dispersion,(.L_x_3 - dispersion)
        .other          dispersion,@"STO_CUDA_ENTRY STV_DEFAULT"
dispersion:
.text.dispersion:
[----:B------:R-:W-:Y:S01]  /*0000*/  LDC R1, c[0x0][0x37c] ;  /* 0x0000df00ff017b82 */ /* 0x000fe20000000800 */
[----:B------:R-:W0:Y:S07]  /*0010*/  S2R R0, SR_CTAID.X ;  /* 0x0000000000007919 */ /* 0x000e2e0000002500 */
[----:B------:R-:W0:Y:S01]  /*0020*/  S2UR UR4, SR_CTAID.Y ;  /* 0x00000000000479c3 */ /* 0x000e220000002600 */
[----:B------:R-:W1:Y:S01]  /*0030*/  LDCU.64 UR6, c[0x0][0x358] ;  /* 0x00006b00ff0677ac */ /* 0x000e620008000a00 */
[----:B------:R-:W2:Y:S01]  /*0040*/  S2R R8, SR_TID.X ;  /* 0x0000000000087919 */ /* 0x000ea20000002100 */
[----:B------:R-:W3:Y:S05]  /*0050*/  LDCU.64 UR10, c[0x0][0x390] ;  /* 0x00007200ff0a77ac */ /* 0x000eea0008000a00 */
[----:B------:R-:W0:Y:S01]  /*0060*/  LDC R7, c[0x0][0x370] ;  /* 0x0000dc00ff077b82 */ /* 0x000e220000000800 */
[----:B------:R-:W2:Y:S07]  /*0070*/  LDCU UR8, c[0x0][0x360] ;  /* 0x00006c00ff0877ac */ /* 0x000eae0008000800 */
[----:B------:R-:W4:Y:S01]  /*0080*/  LDC.64 R2, c[0x0][0x380] ;  /* 0x0000e000ff027b82 */ /* 0x000f220000000a00 */
[----:B0-----:R-:W-:-:S04]  /*0090*/  IMAD R7, R7, UR4, R0 ;  /* 0x0000000407077c24 */ /* 0x001fc8000f8e0200 */
[----:B--2---:R-:W-:-:S04]  /*00a0*/  IMAD R5, R7, UR8, R8 ;  /* 0x0000000807057c24 */ /* 0x004fc8000f8e0208 */
[----:B----4-:R-:W-:-:S06]  /*00b0*/  IMAD.WIDE.U32 R2, R5, 0x4, R2 ;  /* 0x0000000405027825 */ /* 0x010fcc00078e0002 */
[----:B-1----:R-:W2:Y:S01]  /*00c0*/  LDG.E R2, desc[UR6][R2.64] ;  /* 0x0000000602027981 */ /* 0x002ea2000c1e1900 */
[----:B------:R-:W0:Y:S01]  /*00d0*/  S2UR UR5, SR_CgaCtaId ;  /* 0x00000000000579c3 */ /* 0x000e220000008800 */
[----:B------:R-:W-:Y:S01]  /*00e0*/  UMOV UR4, 0x400 ;  /* 0x0000040000047882 */ /* 0x000fe20000000000 */
[----:B------:R-:W-:Y:S01]  /*00f0*/  UISETP.GE.U32.AND UP0, UPT, UR8, 0x2, UPT ;  /* 0x000000020800788c */ /* 0x000fe2000bf06070 */
[----:B------:R-:W-:Y:S01]  /*0100*/  ISETP.NE.AND P0, PT, R8, RZ, PT ;  /* 0x000000ff0800720c */ /* 0x000fe20003f05270 */
[----:B0-----:R-:W-:-:S06]  /*0110*/  ULEA UR4, UR5, UR4, 0x18 ;  /* 0x0000000405047291 */ /* 0x001fcc000f8ec0ff */
[----:B------:R-:W-:Y:S01]  /*0120*/  LEA R9, R8, UR4, 0x3 ;  /* 0x0000000408097c11 */ /* 0x000fe2000f8e18ff */
[----:B--2---:R-:W3:Y:S02]  /*0130*/  I2F.F64 R4, R2 ;  /* 0x0000000200047312 */ /* 0x004ee40000201c00 */
[----:B---3--:R-:W-:-:S08]  /*0140*/  DADD R4, R4, -UR10 ;  /* 0x8000000a04047e29 */ /* 0x008fd00008000000 */
[----:B------:R-:W-:-:S07]  /*0150*/  DMUL R4, R4, R4 ;  /* 0x0000000404047228 */ /* 0x000fce0000000000 */
[----:B------:R0:W-:Y:S01]  /*0160*/  STS.64 [R9], R4 ;  /* 0x0000000409007388 */ /* 0x0001e20000000a00 */
[----:B------:R-:W-:Y:S06]  /*0170*/  BAR.SYNC.DEFER_BLOCKING 0x0 ;  /* 0x0000000000007b1d */ /* 0x000fec0000010000 */
[----:B------:R-:W-:Y:S05]  /*0180*/  BRA.U !UP0, `(.L_x_0) ;  /* 0x0000000108347547 */ /* 0x000fea000b800000 */
[----:B------:R-:W-:-:S07]  /*0190*/  MOV R0, 0x1 ;  /* 0x0000000100007802 */ /* 0x000fce0000000f00 */
.L_x_1:
[----:B------:R-:W-:-:S05]  /*01a0*/  SHF.L.U32 R10, R0, 0x1, RZ ;  /* 0x00000001000a7819 */ /* 0x000fca00000006ff */
[----:B------:R-:W-:-:S05]  /*01b0*/  VIADD R2, R10, 0xffffffff ;  /* 0xffffffff0a027836 */ /* 0x000fca0000000000 */
[----:B------:R-:W-:-:S13]  /*01c0*/  LOP3.LUT P1, RZ, R2, R8, RZ, 0xc0, !PT ;  /* 0x0000000802ff7212 */ /* 0x000fda000782c0ff */
[----:B------:R-:W-:Y:S01]  /*01d0*/  @!P1 LEA R6, R0, R9, 0x3 ;  /* 0x0000000900069211 */ /* 0x000fe200078e18ff */
[----:B0-----:R-:W-:Y:S01]  /*01e0*/  @!P1 LDS.64 R4, [R9] ;  /* 0x0000000009049984 */ /* 0x001fe20000000a00 */
[----:B------:R-:W-:-:S03]  /*01f0*/  IMAD.MOV.U32 R0, RZ, RZ, R10 ;  /* 0x000000ffff007224 */ /* 0x000fc600078e000a */
[----:B------:R-:W0:Y:S02]  /*0200*/  @!P1 LDS.64 R2, [R6] ;  /* 0x0000000006029984 */ /* 0x000e240000000a00 */
[----:B0-----:R-:W-:-:S07]  /*0210*/  @!P1 DADD R2, R2, R4 ;  /* 0x0000000002029229 */ /* 0x001fce0000000004 */
[----:B------:R1:W-:Y:S01]  /*0220*/  @!P1 STS.64 [R9], R2 ;  /* 0x0000000209009388 */ /* 0x0003e20000000a00 */
[----:B------:R-:W-:Y:S01]  /*0230*/  BAR.SYNC.DEFER_BLOCKING 0x0 ;  /* 0x0000000000007b1d */ /* 0x000fe20000010000 */
[----:B------:R-:W-:-:S13]  /*0240*/  ISETP.GE.U32.AND P1, PT, R10, UR8, PT ;  /* 0x000000080a007c0c */ /* 0x000fda000bf26070 */
[----:B-1----:R-:W-:Y:S05]  /*0250*/  @!P1 BRA `(.L_x_1) ;  /* 0xfffffffc00d09947 */ /* 0x002fea000383ffff */
.L_x_0:
[----:B------:R-:W-:Y:S05]  /*0260*/  @P0 EXIT ;  /* 0x000000000000094d */ /* 0x000fea0003800000 */
[----:B------:R-:W1:Y:S01]  /*0270*/  S2UR UR5, SR_CgaCtaId ;  /* 0x00000000000579c3 */ /* 0x000e620000008800 */
[----:B------:R-:W-:-:S07]  /*0280*/  UMOV UR4, 0x400 ;  /* 0x0000040000047882 */ /* 0x000fce0000000000 */
[----:B0-----:R-:W0:Y:S01]  /*0290*/  LDC.64 R4, c[0x0][0x388] ;  /* 0x0000e200ff047b82 */ /* 0x001e220000000a00 */
[----:B-1----:R-:W-:Y:S01]  /*02a0*/  ULEA UR4, UR5, UR4, 0x18 ;  /* 0x0000000405047291 */ /* 0x002fe2000f8ec0ff */
[----:B0-----:R-:W-:-:S08]  /*02b0*/  IMAD.WIDE.U32 R4, R7, 0x8, R4 ;  /* 0x0000000807047825 */ /* 0x001fd000078e0004 */
[----:B------:R-:W0:Y:S04]  /*02c0*/  LDS.64 R2, [UR4] ;  /* 0x00000004ff027984 */ /* 0x000e280008000a00 */
[----:B0-----:R-:W-:Y:S01]  /*02d0*/  STG.E.64 desc[UR6][R4.64], R2 ;  /* 0x0000000204007986 */ /* 0x001fe2000c101b06 */
[----:B------:R-:W-:Y:S05]  /*02e0*/  EXIT ;  /* 0x000000000000794d */ /* 0x000fea0003800000 */
.L_x_2:
[----:B------:R-:W-:-:S00]  /*02f0*/  BRA `(.L_x_2) ;  /* 0xfffffffc00fc7947 */ /* 0x000fc0000383ffff */
[----:B------:R-:W-:-:S00]  /*0300*/  NOP ;  /* 0x0000000000007918 */ /* 0x000fc00000000000 */
[----:B------:R-:W-:-:S00]  /*0310*/  NOP ;  /* 0x0000000000007918 */ /* 0x000fc00000000000 */
[----:B------:R-:W-:-:S00]  /*0320*/  NOP ;  /* 0x0000000000007918 */ /* 0x000fc00000000000 */
[----:B------:R-:W-:-:S00]  /*0330*/  NOP ;  /* 0x0000000000007918 */ /* 0x000fc00000000000 */
[----:B------:R-:W-:-:S00]  /*0340*/  NOP ;  /* 0x0000000000007918 */ /* 0x000fc00000000000 */
[----:B------:R-:W-:-:S00]  /*0350*/  NOP ;  /* 0x0000000000007918 */ /* 0x000fc00000000000 */
[----:B------:R-:W-:-:S00]  /*0360*/  NOP ;  /* 0x0000000000007918 */ /* 0x000fc00000000000 */
[----:B------:R-:W-:-:S00]  /*0370*/  NOP ;  /* 0x0000000000007918 */ /* 0x000fc00000000000 */
.L_x_3:


//--------------------- .nv.shared.dispersion     --------------------------
	.section	.nv.shared.dispersion,"aw",@nobits
	.sectionflags	@""
	.align	8
.nv.shared.dispersion:
	.zero		2048


//--------------------- .nv.shared.reserved.0     --------------------------
	.section	.nv.shared.reserved.0,"aw",@nobits
	.weak		__nv_reservedSMEM_offset_0_alias
	.size		__nv_reservedSMEM_offset_0_alias, 0, 64
	.other		__nv_reservedSMEM_offset_0_alias,@"STO_CUDA_RESERVED_SHARED STV_DEFAULT"
__nv_reservedSMEM_offset_0_alias:
	.zero		0
	.zero		64


//--------------------- .nv.constant0.dispersion  --------------------------
	.section	.nv.constant0.dispersion,"a",@progbits
	.sectionflags	@""
	.align	4
.nv.constant0.dispersion:
	.zero		920


//--------------------- SYMBOLS --------------------------

	.type		.nv.reservedSmem.offset0,@object
	.size		.nv.reservedSmem.offset0,0x4
	.type		.nv.reservedSmem.cap,@object
	.size		.nv.reservedSmem.cap,0x4
